	.headerflags	@"EF_CUDA_TEXMODE_UNIFIED EF_CUDA_64BIT_ADDRESS EF_CUDA_ACCELERATORS EF_CUDA_SM90 EF_CUDA_VIRTUAL_SM(EF_CUDA_SM90)"
	.elftype	@"ET_EXEC"


//--------------------- .nv.info                  --------------------------
	.section	.nv.info,"",@"SHT_CUDA_INFO"
	.align	4


	//----- nvinfo : EIATTR_REGCOUNT
	.align		4
        /*0000*/ 	.byte	0x04, 0x2f
        /*0002*/ 	.short	(.L_1 - .L_0)
	.align		4
.L_0:
        /*0004*/ 	.word	index@(triton_poi_fused_convolution_14)
        /*0008*/ 	.word	0x0000000c


	//----- nvinfo : EIATTR_MIN_STACK_SIZE
	.align		4
.L_1:
        /*000c*/ 	.byte	0x04, 0x12
        /*000e*/ 	.short	(.L_3 - .L_2)
	.align		4
.L_2:
        /*0010*/ 	.word	index@(triton_poi_fused_convolution_14)
        /*0014*/ 	.word	0x00000000


	//----- nvinfo : EIATTR_FRAME_SIZE
	.align		4
.L_3:
        /*0018*/ 	.byte	0x04, 0x11
        /*001a*/ 	.short	(.L_5 - .L_4)
	.align		4
.L_4:
        /*001c*/ 	.word	index@(triton_poi_fused_convolution_14)
        /*0020*/ 	.word	0x00000000


	//----- nvinfo : EIATTR_MIN_STACK_SIZE
	.align		4
.L_5:
        /*0024*/ 	.byte	0x04, 0x12
        /*0026*/ 	.short	(.L_7 - .L_6)
	.align		4
.L_6:
        /*0028*/ 	.word	index@(triton_poi_fused_convolution_14)
        /*002c*/ 	.word	0x00000000
.L_7:


//--------------------- .nv.info.triton_poi_fused_convolution_14 --------------------------
	.section	.nv.info.triton_poi_fused_convolution_14,"",@"SHT_CUDA_INFO"
	.sectionflags	@""
	.align	4


	//----- nvinfo : EIATTR_CUDA_API_VERSION
	.align		4
        /*0000*/ 	.byte	0x04, 0x37
        /*0002*/ 	.short	(.L_9 - .L_8)
.L_8:
        /*0004*/ 	.word	0x0000007c


	//----- nvinfo : EIATTR_KPARAM_INFO
	.align		4
.L_9:
        /*0008*/ 	.byte	0x04, 0x17
        /*000a*/ 	.short	(.L_11 - .L_10)
.L_10:
        /*000c*/ 	.word	0x00000000
        /*0010*/ 	.short	0x0002
        /*0012*/ 	.short	0x0010
        /*0014*/ 	.byte	0x00, 0xf0, 0x11, 0x00


	//----- nvinfo : EIATTR_KPARAM_INFO
	.align		4
.L_11:
        /*0018*/ 	.byte	0x04, 0x17
        /*001a*/ 	.short	(.L_13 - .L_12)
.L_12:
        /*001c*/ 	.word	0x00000000
        /*0020*/ 	.short	0x0001
        /*0022*/ 	.short	0x0008
        /*0024*/ 	.byte	0x00, 0xf4, 0x21, 0x00


	//----- nvinfo : EIATTR_KPARAM_INFO
	.align		4
.L_13:
        /*0028*/ 	.byte	0x04, 0x17
        /*002a*/ 	.short	(.L_15 - .L_14)
.L_14:
        /*002c*/ 	.word	0x00000000
        /*0030*/ 	.short	0x0000
        /*0032*/ 	.short	0x0000
        /*0034*/ 	.byte	0x00, 0xf4, 0x21, 0x00


	//----- nvinfo : EIATTR_SPARSE_MMA_MASK
	.align		4
.L_15:
        /*0038*/ 	.byte	0x03, 0x50
        /*003a*/ 	.short	0x0000


	//----- nvinfo : EIATTR_MAXREG_COUNT
	.align		4
        /*003c*/ 	.byte	0x03, 0x1b
        /*003e*/ 	.short	0x00ff


	//----- nvinfo : EIATTR_EXIT_INSTR_OFFSETS
	.align		4
        /*0040*/ 	.byte	0x04, 0x1c
        /*0042*/ 	.short	(.L_17 - .L_16)


	//   ....[0]....
.L_16:
        /*0044*/ 	.word	0x00000140


	//   ....[1]....
        /*0048*/ 	.word	0x00000160


	//----- nvinfo : EIATTR_REQNTID
	.align		4
.L_17:
        /*004c*/ 	.byte	0x04, 0x10
        /*004e*/ 	.short	(.L_19 - .L_18)
.L_18:
        /*0050*/ 	.word	0x00000080
        /*0054*/ 	.word	0x00000001
        /*0058*/ 	.word	0x00000001


	//----- nvinfo : EIATTR_CBANK_PARAM_SIZE
	.align		4
.L_19:
        /*005c*/ 	.byte	0x03, 0x19
        /*005e*/ 	.short	0x0014


	//----- nvinfo : EIATTR_PARAM_CBANK
	.align		4
        /*0060*/ 	.byte	0x04, 0x0a
        /*0062*/ 	.short	(.L_21 - .L_20)
	.align		4
.L_20:
        /*0064*/ 	.word	index@(.nv.constant0.triton_poi_fused_convolution_14)
        /*0068*/ 	.short	0x0210
        /*006a*/ 	.short	0x0014


	//----- nvinfo : EIATTR_SW_WAR
	.align		4
.L_21:
        /*006c*/ 	.byte	0x04, 0x36
        /*006e*/ 	.short	(.L_23 - .L_22)
.L_22:
        /*0070*/ 	.word	0x00000008
.L_23:


//--------------------- .nv.callgraph             --------------------------
	.section	.nv.callgraph,"",@"SHT_CUDA_CALLGRAPH"
	.align	4
	.sectionentsize	8
	.align		4
        /*0000*/ 	.word	0x00000000
	.align		4
        /*0004*/ 	.word	0xffffffff
	.align		4
        /*0008*/ 	.word	0x00000000
	.align		4
        /*000c*/ 	.word	0xfffffffe
	.align		4
        /*0010*/ 	.word	0x00000000
	.align		4
        /*0014*/ 	.word	0xfffffffd
	.align		4
        /*0018*/ 	.word	0x00000000
	.align		4
        /*001c*/ 	.word	0xfffffffc


//--------------------- .text.triton_poi_fused_convolution_14 --------------------------
	.section	.text.triton_poi_fused_convolution_14,"ax",@progbits
	.align	128
        .global         triton_poi_fused_convolution_14
        .type           triton_poi_fused_convolution_14,@function
        .size           triton_poi_fused_convolution_14,(.L_x_1 - triton_poi_fused_convolution_14)
        .other          triton_poi_fused_convolution_14,@"STO_CUDA_ENTRY STV_DEFAULT"
triton_poi_fused_convolution_14:
.text.triton_poi_fused_convolution_14:
[----:B------:R-:W0:Y:S02]  /*0000*/  LDC R1, c[0x0][0x28] ;  /* 0x00000a00ff017b82 */ /* 0x000e240000000800 */
[----:B------:R-:W1:Y:S01]  /*0010*/  S2R R0, SR_TID.X ;  /* 0x0000000000007919 */ /* 0x000e620000002100 */
[----:B------:R-:W2:Y:S01]  /*0020*/  LDC.64 R2, c[0x0][0x210] ;  /* 0x00008400ff027b82 */ /* 0x000ea20000000a00 */
[----:B------:R-:W-:Y:S01]  /*0030*/  ULDC.64 UR4, c[0x0][0x208] ;  /* 0x0000820000047ab9 */ /* 0x000fe20000000a00 */
[----:B------:R-:W3:Y:S06]  /*0040*/  S2R R7, SR_CTAID.X ;  /* 0x0000000000077919 */ /* 0x000eec0000002500 */
[----:B------:R-:W4:Y:S01]  /*0050*/  LDC.64 R4, c[0x0][0x218] ;  /* 0x00008600ff047b82 */ /* 0x000f220000000a00 */
[----:B-1----:R-:W-:-:S04]  /*0060*/  LOP3.LUT R0, R0, 0x7f, RZ, 0xc0, !PT ;  /* 0x0000007f00007812 */ /* 0x002fc800078ec0ff */
[----:B---3--:R-:W-:-:S04]  /*0070*/  LEA R7, R7, R0, 0x7 ;  /* 0x0000000007077211 */ /* 0x008fc800078e38ff */
[C---:B------:R-:W-:Y:S01]  /*0080*/  ISETP.GE.AND P0, PT, R7.reuse, 0xa0, PT ;  /* 0x000000a00700780c */ /* 0x040fe20003f06270 */
[----:B------:R-:W-:-:S04]  /*0090*/  IMAD.HI R0, R7, 0x66666667, RZ ;  /* 0x6666666707007827 */ /* 0x000fc800078e02ff */
[----:B--2---:R-:W-:Y:S01]  /*00a0*/  IMAD.WIDE R2, R7, 0x4, R2 ;  /* 0x0000000407027825 */ /* 0x004fe200078e0202 */
[----:B------:R-:W-:-:S04]  /*00b0*/  SHF.R.U32.HI R9, RZ, 0x1f, R0 ;  /* 0x0000001fff097819 */ /* 0x000fc80000011600 */
[----:B------:R-:W-:-:S05]  /*00c0*/  LEA.HI.SX32 R0, R0, R9, 0x1c ;  /* 0x0000000900007211 */ /* 0x000fca00078fe2ff */
[----:B------:R-:W-:Y:S01]  /*00d0*/  IMAD R9, R0, -0x28, R7 ;  /* 0xffffffd800097824 */ /* 0x000fe200078e0207 */
[----:B------:R-:W-:Y:S01]  /*00e0*/  HFMA2.MMA R0, -RZ, RZ, 0, 0 ;  /* 0x00000000ff007435 */ /* 0x000fe200000001ff */
[----:B------:R-:W-:Y:S02]  /*00f0*/  MOV R7, RZ ;  /* 0x000000ff00077202 */ /* 0x000fe40000000f00 */
[----:B----4-:R-:W-:-:S05]  /*0100*/  IMAD.WIDE R4, R9, 0x4, R4 ;  /* 0x0000000409047825 */ /* 0x010fca00078e0204 */
[----:B------:R-:W2:Y:S04]  /*0110*/  @!P0 LDG.E.EL R7, desc[UR4][R4.64] ;  /* 0x0000000404078981 */ /* 0x000ea8000c2e1900 */
[----:B------:R-:W2:Y:S02]  /*0120*/  @!P0 LDG.E R0, desc[UR4][R2.64] ;  /* 0x0000000402008981 */ /* 0x000ea4000c1e1900 */
[----:B--2---:R-:W-:Y:S01]  /*0130*/  FADD R7, R7, R0 ;  /* 0x0000000007077221 */ /* 0x004fe20000000000 */
[----:B------:R-:W-:Y:S06]  /*0140*/  @P0 EXIT ;  /* 0x000000000000094d */ /* 0x000fec0003800000 */
[----:B------:R-:W-:Y:S01]  /*0150*/  STG.E desc[UR4][R2.64], R7 ;  /* 0x0000000702007986 */ /* 0x000fe2000c101904 */
[----:B------:R-:W-:Y:S05]  /*0160*/  EXIT ;  /* 0x000000000000794d */ /* 0x000fea0003800000 */
.L_x_0:
[----:B------:R-:W-:-:S00]  /*0170*/  BRA `(.L_x_0) ;  /* 0xfffffffc00fc7947 */ /* 0x000fc0000383ffff */
[----:B------:R-:W-:-:S00]  /*0180*/  NOP ;  /* 0x0000000000007918 */ /* 0x000fc00000000000 */
[----:B------:R-:W-:-:S00]  /*0190*/  NOP ;  /* 0x0000000000007918 */ /* 0x000fc00000000000 */
[----:B------:R-:W-:-:S00]  /*01a0*/  NOP ;  /* 0x0000000000007918 */ /* 0x000fc00000000000 */
[----:B------:R-:W-:-:S00]  /*01b0*/  NOP ;  /* 0x0000000000007918 */ /* 0x000fc00000000000 */
[----:B------:R-:W-:-:S00]  /*01c0*/  NOP ;  /* 0x0000000000007918 */ /* 0x000fc00000000000 */
[----:B------:R-:W-:-:S00]  /*01d0*/  NOP ;  /* 0x0000000000007918 */ /* 0x000fc00000000000 */
[----:B------:R-:W-:-:S00]  /*01e0*/  NOP ;  /* 0x0000000000007918 */ /* 0x000fc00000000000 */
[----:B------:R-:W-:-:S00]  /*01f0*/  NOP ;  /* 0x0000000000007918 */ /* 0x000fc00000000000 */
.L_x_1:


//--------------------- .nv.constant0.triton_poi_fused_convolution_14 --------------------------
	.section	.nv.constant0.triton_poi_fused_convolution_14,"a",@progbits
	.sectionflags	@""
	.align	4
.nv.constant0.triton_poi_fused_convolution_14:
	.zero		548
